//
// Generated by NVIDIA NVVM Compiler
//
// Compiler Build ID: CL-36424714
// Cuda compilation tools, release 13.0, V13.0.88
// Based on NVVM 20.0.0
//

.version 9.0
.target sm_100
.address_size 64

	// .globl	_Z7collatzPbx

.visible .entry _Z7collatzPbx(
	.param .u64 .ptr .align 1 _Z7collatzPbx_param_0,
	.param .u64 _Z7collatzPbx_param_1
)
{
	.reg .pred 	%p<10>;
	.reg .b16 	%rs<21>;
	.reg .b32 	%r<17>;
	.reg .b64 	%rd<21>;

	ld.param.u64 	%rd12, [_Z7collatzPbx_param_0];
	ld.param.u64 	%rd13, [_Z7collatzPbx_param_1];
	cvta.to.global.u64 	%rd1, %rd12;
	mov.u32 	%r9, %ntid.x;
	mov.u32 	%r10, %ctaid.x;
	mov.u32 	%r11, %tid.x;
	mad.lo.s32 	%r12, %r9, %r10, %r11;
	mul.wide.u32 	%rd2, %r12, 300;
	add.s64 	%rd14, %rd2, 299;
	setp.ge.s64 	%p1, %rd14, %rd13;
	@%p1 bra 	$L__BB0_10;
	add.s64 	%rd3, %rd1, %rd2;
	ld.global.u8 	%rs6, [%rd3+299];
	setp.ne.s16 	%p2, %rs6, 0;
	@%p2 bra 	$L__BB0_10;
	ld.global.u8 	%rs20, [%rd3];
	setp.eq.s16 	%p3, %rs20, 0;
	@%p3 bra 	$L__BB0_7;
	cvt.u32.u64 	%r13, %rd2;
	add.s32 	%r14, %r13, 1;
	cvt.s64.s32 	%rd19, %r14;
	add.s64 	%rd5, %rd2, 300;
	setp.le.s64 	%p4, %rd5, %rd19;
	@%p4 bra 	$L__BB0_6;
	mov.b16 	%rs19, 1;
$L__BB0_5:
	add.s64 	%rd15, %rd1, %rd19;
	ld.global.u8 	%rs4, [%rd15];
	xor.b16  	%rs8, %rs4, %rs20;
	and.b16  	%rs9, %rs8, 255;
	and.b16  	%rs10, %rs19, 255;
	setp.ne.s16 	%p5, %rs9, %rs10;
	selp.u16 	%rs11, 1, 0, %p5;
	st.global.u8 	[%rd15], %rs11;
	and.b16  	%rs12, %rs8, %rs19;
	and.b16  	%rs13, %rs4, %rs20;
	or.b16  	%rs14, %rs12, %rs13;
	and.b16  	%rs15, %rs14, 255;
	setp.ne.s16 	%p6, %rs15, 0;
	selp.u16 	%rs19, 1, 0, %p6;
	add.s32 	%r14, %r14, 1;
	cvt.s64.s32 	%rd19, %r14;
	setp.gt.s64 	%p7, %rd5, %rd19;
	mov.u16 	%rs20, %rs4;
	@%p7 bra 	$L__BB0_5;
$L__BB0_6:
	mov.b16 	%rs16, 0;
	st.global.u8 	[%rd3], %rs16;
	bra.uni 	$L__BB0_10;
$L__BB0_7:
	cvt.u32.u64 	%r16, %rd2;
	add.s32 	%r15, %r16, 1;
	cvt.s64.s32 	%rd20, %r15;
	add.s64 	%rd9, %rd2, 300;
	setp.le.s64 	%p8, %rd9, %rd20;
	@%p8 bra 	$L__BB0_9;
$L__BB0_8:
	mov.u32 	%r6, %r15;
	add.s64 	%rd16, %rd1, %rd20;
	ld.global.u8 	%rs17, [%rd16];
	cvt.s64.s32 	%rd17, %r16;
	add.s64 	%rd18, %rd1, %rd17;
	st.global.u8 	[%rd18], %rs17;
	add.s32 	%r15, %r6, 1;
	cvt.s64.s32 	%rd20, %r15;
	setp.gt.s64 	%p9, %rd9, %rd20;
	mov.u32 	%r16, %r6;
	@%p9 bra 	$L__BB0_8;
$L__BB0_9:
	mov.b16 	%rs18, 0;
	st.global.u8 	[%rd3+299], %rs18;
$L__BB0_10:
	ret;

}


// ===== COMPILED SASS (sm_100) =====

	.target	sm_100

	.elftype	@"ET_EXEC"


//--------------------- .note.nv.tkinfo           --------------------------
	.section	.note.nv.tkinfo,"",@"SHT_NOTE"
	.sectionflags	@"SHF_NOTE_NV_TKINFO"
	.tkinfo
        /*0018*/ 	.word	0x00000002
        /*0030*/ 	.string	""
        /*0030*/ 	.string	"ptxas"
        /*0030*/ 	.string	"Cuda compilation tools, release 13.0, V13.0.88"
        /*0030*/ 	.string	"Build cuda_13.0.r13.0/compiler.36424714_0"
        /*0030*/ 	.string	"-arch sm_100 -m 64 "



//--------------------- .note.nv.cuinfo           --------------------------
	.section	.note.nv.cuinfo,"",@"SHT_NOTE"
	.sectionflags	@"SHF_NOTE_NV_CUINFO"
        /*0018*/ 	.short	0x0002
        /*001a*/ 	.short	0x0064
        /*001c*/ 	.short	0x0082
	.zero		2


//--------------------- .nv.info                  --------------------------
	.section	.nv.info,"",@"SHT_CUDA_INFO"
	.align	4


	//----- nvinfo : EIATTR_REGCOUNT
	.align		4
        /*0000*/ 	.byte	0x04, 0x2f
        /*0002*/ 	.short	(.L_1 - .L_0)
	.align		4
.L_0:
        /*0004*/ 	.word	index@(_Z7collatzPbx)
        /*0008*/ 	.word	0x00000010


	//----- nvinfo : EIATTR_FRAME_SIZE
	.align		4
.L_1:
        /*000c*/ 	.byte	0x04, 0x11
        /*000e*/ 	.short	(.L_3 - .L_2)
	.align		4
.L_2:
        /*0010*/ 	.word	index@(_Z7collatzPbx)
        /*0014*/ 	.word	0x00000000


	//----- nvinfo : EIATTR_MIN_STACK_SIZE
	.align		4
.L_3:
        /*0018*/ 	.byte	0x04, 0x12
        /*001a*/ 	.short	(.L_5 - .L_4)
	.align		4
.L_4:
        /*001c*/ 	.word	index@(_Z7collatzPbx)
        /*0020*/ 	.word	0x00000000
.L_5:


//--------------------- .nv.compat                --------------------------
	.section	.nv.compat,"",@"SHT_CUDA_COMPAT_INFO"
	.align	4
        /*0000*/ 	.byte	0x02, 0x09, 0x00, 0x00, 0x02, 0x02, 0x01, 0x00, 0x02, 0x05, 0x05, 0x00, 0x03, 0x07, 0x01, 0x01
        /*0010*/ 	.byte	0x02, 0x03, 0x00, 0x00, 0x02, 0x06, 0x01, 0x00, 0x04, 0x0b, 0x08, 0x00, 0x09, 0x00, 0x00, 0x00
        /*0020*/ 	.byte	0x00, 0x00, 0x00, 0x00


//--------------------- .nv.info._Z7collatzPbx    --------------------------
	.section	.nv.info._Z7collatzPbx,"",@"SHT_CUDA_INFO"
	.sectionflags	@""
	.align	4


	//----- nvinfo : EIATTR_CUDA_API_VERSION
	.align		4
        /*0000*/ 	.byte	0x04, 0x37
        /*0002*/ 	.short	(.L_7 - .L_6)
.L_6:
        /*0004*/ 	.word	0x00000082


	//----- nvinfo : EIATTR_KPARAM_INFO
	.align		4
.L_7:
        /*0008*/ 	.byte	0x04, 0x17
        /*000a*/ 	.short	(.L_9 - .L_8)
.L_8:
        /*000c*/ 	.word	0x00000000
        /*0010*/ 	.short	0x0001
        /*0012*/ 	.short	0x0008
        /*0014*/ 	.byte	0x00, 0xf0, 0x21, 0x00


	//----- nvinfo : EIATTR_KPARAM_INFO
	.align		4
.L_9:
        /*0018*/ 	.byte	0x04, 0x17
        /*001a*/ 	.short	(.L_11 - .L_10)
.L_10:
        /*001c*/ 	.word	0x00000000
        /*0020*/ 	.short	0x0000
        /*0022*/ 	.short	0x0000
        /*0024*/ 	.byte	0x00, 0xf5, 0x21, 0x00


	//----- nvinfo : EIATTR_SPARSE_MMA_MASK
	.align		4
.L_11:
        /*0028*/ 	.byte	0x03, 0x50
        /*002a*/ 	.short	0x0000


	//----- nvinfo : EIATTR_MAXREG_COUNT
	.align		4
        /*002c*/ 	.byte	0x03, 0x1b
        /*002e*/ 	.short	0x00ff


	//----- nvinfo : EIATTR_MERCURY_ISA_VERSION
	.align		4
        /*0030*/ 	.byte	0x03, 0x5f
        /*0032*/ 	.short	0x0101


	//----- nvinfo : EIATTR_VRC_CTA_INIT_COUNT
	.align		4
        /*0034*/ 	.byte	0x02, 0x4a
	.zero		1
	.zero		1


	//----- nvinfo : EIATTR_EXIT_INSTR_OFFSETS
	.align		4
        /*0038*/ 	.byte	0x04, 0x1c
        /*003a*/ 	.short	(.L_13 - .L_12)


	//   ....[0]....
.L_12:
        /*003c*/ 	.word	0x000000b0


	//   ....[1]....
        /*0040*/ 	.word	0x00000120


	//   ....[2]....
        /*0044*/ 	.word	0x00000360


	//   ....[3]....
        /*0048*/ 	.word	0x00000500


	//----- nvinfo : EIATTR_CRS_STACK_SIZE
	.align		4
.L_13:
        /*004c*/ 	.byte	0x04, 0x1e
        /*004e*/ 	.short	(.L_15 - .L_14)
.L_14:
        /*0050*/ 	.word	0x00000000


	//----- nvinfo : EIATTR_CBANK_PARAM_SIZE
	.align		4
.L_15:
        /*0054*/ 	.byte	0x03, 0x19
        /*0056*/ 	.short	0x0010


	//----- nvinfo : EIATTR_PARAM_CBANK
	.align		4
        /*0058*/ 	.byte	0x04, 0x0a
        /*005a*/ 	.short	(.L_17 - .L_16)
	.align		4
.L_16:
        /*005c*/ 	.word	index@(.nv.constant0._Z7collatzPbx)
        /*0060*/ 	.short	0x0380
        /*0062*/ 	.short	0x0010


	//----- nvinfo : EIATTR_SW_WAR
	.align		4
.L_17:
        /*0064*/ 	.byte	0x04, 0x36
        /*0066*/ 	.short	(.L_19 - .L_18)
.L_18:
        /*0068*/ 	.word	0x00000008
.L_19:


//--------------------- .nv.callgraph             --------------------------
	.section	.nv.callgraph,"",@"SHT_CUDA_CALLGRAPH"
	.align	4
	.sectionentsize	8
	.align		4
        /*0000*/ 	.word	0x00000000
	.align		4
        /*0004*/ 	.word	0xffffffff
	.align		4
        /*0008*/ 	.word	0x00000000
	.align		4
        /*000c*/ 	.word	0xfffffffe
	.align		4
        /*0010*/ 	.word	0x00000000
	.align		4
        /*0014*/ 	.word	0xfffffffd
	.align		4
        /*0018*/ 	.word	0x00000000
	.align		4
        /*001c*/ 	.word	0xfffffffc


//--------------------- .text._Z7collatzPbx       --------------------------
	.section	.text._Z7collatzPbx,"ax",@progbits
	.align	128
        .global         _Z7collatzPbx
        .type           _Z7collatzPbx,@function
        .size           _Z7collatzPbx,(.L_x_8 - _Z7collatzPbx)
        .other          _Z7collatzPbx,@"STO_CUDA_ENTRY STV_DEFAULT"
_Z7collatzPbx:
.text._Z7collatzPbx:
[----:B------:R-:W-:Y:S01]  /*0000*/  LDC R1, c[0x0][0x37c] ;  /* 0x0000df00ff017b82 */ /* 0x000fe20000000800 */
[----:B------:R-:W0:Y:S01]  /*0010*/  S2R R2, SR_CTAID.X ;  /* 0x0000000000027919 */ /* 0x000e220000002500 */
[----:B------:R-:W0:Y:S01]  /*0020*/  LDCU UR4, c[0x0][0x360] ;  /* 0x00006c00ff0477ac */ /* 0x000e220008000800 */
[----:B------:R-:W0:Y:S01]  /*0030*/  S2R R3, SR_TID.X ;  /* 0x0000000000037919 */ /* 0x000e220000002100 */
[----:B------:R-:W1:Y:S01]  /*0040*/  LDCU.64 UR6, c[0x0][0x388] ;  /* 0x00007100ff0677ac */ /* 0x000e620008000a00 */
[----:B0-----:R-:W-:-:S04]  /*0050*/  IMAD R2, R2, UR4, R3 ;  /* 0x0000000402027c24 */ /* 0x001fc8000f8e0203 */
[----:B------:R-:W-:-:S03]  /*0060*/  IMAD.WIDE.U32 R2, R2, 0x12c, RZ ;  /* 0x0000012c02027825 */ /* 0x000fc600078e00ff */
[----:B------:R-:W-:-:S04]  /*0070*/  IADD3 R0, P1, PT, R2, 0x12b, RZ ;  /* 0x0000012b02007810 */ /* 0x000fc80007f3e0ff */
[----:B-1----:R-:W-:Y:S01]  /*0080*/  ISETP.GE.U32.AND P0, PT, R0, UR6, PT ;  /* 0x0000000600007c0c */ /* 0x002fe2000bf06070 */
[----:B------:R-:W-:-:S05]  /*0090*/  IMAD.X R0, RZ, RZ, R3, P1 ;  /* 0x000000ffff007224 */ /* 0x000fca00008e0603 */
[----:B------:R-:W-:-:S13]  /*00a0*/  ISETP.GE.AND.EX P0, PT, R0, UR7, PT, P0 ;  /* 0x0000000700007c0c */ /* 0x000fda000bf06300 */
[----:B------:R-:W-:Y:S05]  /*00b0*/  @P0 EXIT ;  /* 0x000000000000094d */ /* 0x000fea0003800000 */
[----:B------:R-:W0:Y:S01]  /*00c0*/  LDCU.64 UR6, c[0x0][0x380] ;  /* 0x00007000ff0677ac */ /* 0x000e220008000a00 */
[----:B------:R-:W1:Y:S01]  /*00d0*/  LDCU.64 UR4, c[0x0][0x358] ;  /* 0x00006b00ff0477ac */ /* 0x000e620008000a00 */
[----:B0-----:R-:W-:-:S04]  /*00e0*/  IADD3 R10, P0, PT, R2, UR6, RZ ;  /* 0x00000006020a7c10 */ /* 0x001fc8000ff1e0ff */
[----:B------:R-:W-:-:S05]  /*00f0*/  IADD3.X R11, PT, PT, R3, UR7, RZ, P0, !PT ;  /* 0x00000007030b7c10 */ /* 0x000fca00087fe4ff */
[----:B-1----:R-:W2:Y:S02]  /*0100*/  LDG.E.U8 R0, desc[UR4][R10.64+0x12b] ;  /* 0x00012b040a007981 */ /* 0x002ea4000c1e1100 */
[----:B--2---:R-:W-:-:S13]  /*0110*/  ISETP.NE.AND P0, PT, R0, RZ, PT ;  /* 0x000000ff0000720c */ /* 0x004fda0003f05270 */
[----:B------:R-:W-:Y:S05]  /*0120*/  @P0 EXIT ;  /* 0x000000000000094d */ /* 0x000fea0003800000 */
[----:B------:R-:W2:Y:S02]  /*0130*/  LDG.E.U8 R0, desc[UR4][R10.64] ;  /* 0x000000040a007981 */ /* 0x000ea4000c1e1100 */
[----:B--2---:R-:W-:-:S13]  /*0140*/  ISETP.NE.AND P0, PT, R0, RZ, PT ;  /* 0x000000ff0000720c */ /* 0x004fda0003f05270 */
[----:B------:R-:W-:Y:S05]  /*0150*/  @!P0 BRA `(.L_x_0) ;  /* 0x0000000000848947 */ /* 0x000fea0003800000 */
[C---:B------:R-:W-:Y:S01]  /*0160*/  IADD3 R13, P0, PT, R2.reuse, 0x12c, RZ ;  /* 0x0000012c020d7810 */ /* 0x040fe20007f1e0ff */
[----:B------:R-:W-:Y:S01]  /*0170*/  VIADD R2, R2, 0x1 ;  /* 0x0000000102027836 */ /* 0x000fe20000000000 */
[----:B------:R-:W-:Y:S03]  /*0180*/  BSSY.RECONVERGENT B0, `(.L_x_1) ;  /* 0x000001c000007945 */ /* 0x000fe60003800200 */
[----:B------:R-:W-:Y:S01]  /*0190*/  IMAD.X R12, RZ, RZ, R3, P0 ;  /* 0x000000ffff0c7224 */ /* 0x000fe200000e0603 */
[----:B------:R-:W-:Y:S02]  /*01a0*/  ISETP.GT.U32.AND P0, PT, R13, R2, PT ;  /* 0x000000020d00720c */ /* 0x000fe40003f04070 */
[----:B------:R-:W-:-:S04]  /*01b0*/  SHF.R.S32.HI R3, RZ, 0x1f, R2 ;  /* 0x0000001fff037819 */ /* 0x000fc80000011402 */
[----:B------:R-:W-:-:S13]  /*01c0*/  ISETP.GT.AND.EX P0, PT, R12, R3, PT, P0 ;  /* 0x000000030c00720c */ /* 0x000fda0003f04300 */
[----:B------:R-:W-:Y:S05]  /*01d0*/  @!P0 BRA `(.L_x_2) ;  /* 0x0000000000588947 */ /* 0x000fea0003800000 */
[----:B------:R-:W-:Y:S02]  /*01e0*/  IMAD.MOV.U32 R5, RZ, RZ, 0x1 ;  /* 0x00000001ff057424 */ /* 0x000fe400078e00ff */
[----:B------:R-:W-:Y:S02]  /*01f0*/  IMAD.MOV.U32 R8, RZ, RZ, R3 ;  /* 0x000000ffff087224 */ /* 0x000fe400078e0003 */
[--C-:B------:R-:W-:Y:S02]  /*0200*/  IMAD.MOV.U32 R4, RZ, RZ, R2.reuse ;  /* 0x000000ffff047224 */ /* 0x100fe400078e0002 */
[----:B------:R-:W-:-:S07]  /*0210*/  IMAD.MOV.U32 R6, RZ, RZ, R2 ;  /* 0x000000ffff067224 */ /* 0x000fce00078e0002 */
.L_x_3:
[----:B------:R-:W-:-:S04]  /*0220*/  IADD3 R2, P0, PT, R6, UR6, RZ ;  /* 0x0000000606027c10 */ /* 0x000fc8000ff1e0ff */
[----:B------:R-:W-:-:S05]  /*0230*/  IADD3.X R3, PT, PT, R8, UR7, RZ, P0, !PT ;  /* 0x0000000708037c10 */ /* 0x000fca00087fe4ff */
[----:B------:R-:W2:Y:S01]  /*0240*/  LDG.E.U8 R7, desc[UR4][R2.64] ;  /* 0x0000000402077981 */ /* 0x000ea2000c1e1100 */
[----:B------:R-:W-:Y:S02]  /*0250*/  LOP3.LUT R9, R5, 0xff, RZ, 0xc0, !PT ;  /* 0x000000ff05097812 */ /* 0x000fe400078ec0ff */
[C---:B--2---:R-:W-:Y:S02]  /*0260*/  LOP3.LUT R6, R7.reuse, 0xff, R0, 0x48, !PT ;  /* 0x000000ff07067812 */ /* 0x044fe400078e4800 */
[----:B------:R-:W-:Y:S02]  /*0270*/  LOP3.LUT R0, R7, R0, R5, 0xe8, !PT ;  /* 0x0000000007007212 */ /* 0x000fe400078ee805 */
[----:B------:R-:W-:Y:S01]  /*0280*/  ISETP.NE.AND P0, PT, R6, R9, PT ;  /* 0x000000090600720c */ /* 0x000fe20003f05270 */
[----:B------:R-:W-:Y:S01]  /*0290*/  VIADD R6, R4, 0x1 ;  /* 0x0000000104067836 */ /* 0x000fe20000000000 */
[----:B------:R-:W-:Y:S02]  /*02a0*/  LOP3.LUT P1, RZ, R0, 0xff, RZ, 0xc0, !PT ;  /* 0x000000ff00ff7812 */ /* 0x000fe4000782c0ff */
[----:B------:R-:W-:Y:S01]  /*02b0*/  SEL R9, RZ, 0x1, !P0 ;  /* 0x00000001ff097807 */ /* 0x000fe20004000000 */
[----:B------:R-:W-:Y:S01]  /*02c0*/  IMAD.MOV.U32 R4, RZ, RZ, R6 ;  /* 0x000000ffff047224 */ /* 0x000fe200078e0006 */
[----:B------:R-:W-:-:S02]  /*02d0*/  ISETP.GT.U32.AND P0, PT, R13, R6, PT ;  /* 0x000000060d00720c */ /* 0x000fc40003f04070 */
[----:B------:R-:W-:Y:S01]  /*02e0*/  SHF.R.S32.HI R8, RZ, 0x1f, R6 ;  /* 0x0000001fff087819 */ /* 0x000fe20000011406 */
[----:B------:R0:W-:Y:S01]  /*02f0*/  STG.E.U8 desc[UR4][R2.64], R9 ;  /* 0x0000000902007986 */ /* 0x0001e2000c101104 */
[----:B------:R-:W-:Y:S02]  /*0300*/  SEL R5, RZ, 0x1, !P1 ;  /* 0x00000001ff057807 */ /* 0x000fe40004800000 */
[----:B------:R-:W-:Y:S02]  /*0310*/  ISETP.GT.AND.EX P0, PT, R12, R8, PT, P0 ;  /* 0x000000080c00720c */ /* 0x000fe40003f04300 */
[----:B------:R-:W-:-:S11]  /*0320*/  PRMT R0, R7, 0x7610, R0 ;  /* 0x0000761007007816 */ /* 0x000fd60000000000 */
[----:B0-----:R-:W-:Y:S05]  /*0330*/  @P0 BRA `(.L_x_3) ;  /* 0xfffffffc00b80947 */ /* 0x001fea000383ffff */
.L_x_2:
[----:B------:R-:W-:Y:S05]  /*0340*/  BSYNC.RECONVERGENT B0 ;  /* 0x0000000000007941 */ /* 0x000fea0003800200 */
.L_x_1:
[----:B------:R-:W-:Y:S01]  /*0350*/  STG.E.U8 desc[UR4][R10.64], RZ ;  /* 0x000000ff0a007986 */ /* 0x000fe2000c101104 */
[----:B------:R-:W-:Y:S05]  /*0360*/  EXIT ;  /* 0x000000000000794d */ /* 0x000fea0003800000 */
.L_x_0:
        /* <DEDUP_REMOVED lines=8> */
[----:B------:R-:W-:Y:S02]  /*03f0*/  IMAD.MOV.U32 R0, RZ, RZ, R2 ;  /* 0x000000ffff007224 */ /* 0x000fe400078e0002 */
[----:B------:R-:W-:-:S07]  /*0400*/  IMAD.MOV.U32 R7, RZ, RZ, R6 ;  /* 0x000000ffff077224 */ /* 0x000fce00078e0006 */
.L_x_6:
[----:B------:R-:W-:-:S04]  /*0410*/  IADD3 R2, P0, PT, R7, UR6, RZ ;  /* 0x0000000607027c10 */ /* 0x000fc8000ff1e0ff */
[----:B0-----:R-:W-:-:S06]  /*0420*/  IADD3.X R3, PT, PT, R8, UR7, RZ, P0, !PT ;  /* 0x0000000708037c10 */ /* 0x001fcc00087fe4ff */
[----:B------:R-:W2:Y:S01]  /*0430*/  LDG.E.U8 R3, desc[UR4][R2.64] ;  /* 0x0000000402037981 */ /* 0x000ea2000c1e1100 */
[----:B------:R-:W-:Y:S01]  /*0440*/  IADD3 R4, P0, PT, R0, UR6, RZ ;  /* 0x0000000600047c10 */ /* 0x000fe2000ff1e0ff */
[----:B------:R-:W-:-:S03]  /*0450*/  VIADD R7, R6, 0x1 ;  /* 0x0000000106077836 */ /* 0x000fc60000000000 */
[----:B------:R-:W-:Y:S01]  /*0460*/  LEA.HI.X.SX32 R5, R0, UR7, 0x1, P0 ;  /* 0x0000000700057c11 */ /* 0x000fe200080f0eff */
[----:B------:R-:W-:Y:S01]  /*0470*/  IMAD.MOV.U32 R0, RZ, RZ, R6 ;  /* 0x000000ffff007224 */ /* 0x000fe200078e0006 */
[----:B------:R-:W-:Y:S01]  /*0480*/  ISETP.GT.U32.AND P0, PT, R9, R7, PT ;  /* 0x000000070900720c */ /* 0x000fe20003f04070 */
[--C-:B------:R-:W-:Y:S01]  /*0490*/  IMAD.MOV.U32 R6, RZ, RZ, R7.reuse ;  /* 0x000000ffff067224 */ /* 0x100fe200078e0007 */
[----:B------:R-:W-:-:S04]  /*04a0*/  SHF.R.S32.HI R8, RZ, 0x1f, R7 ;  /* 0x0000001fff087819 */ /* 0x000fc80000011407 */
[----:B------:R-:W-:Y:S01]  /*04b0*/  ISETP.GT.AND.EX P0, PT, R13, R8, PT, P0 ;  /* 0x000000080d00720c */ /* 0x000fe20003f04300 */
[----:B--2---:R0:W-:-:S12]  /*04c0*/  STG.E.U8 desc[UR4][R4.64], R3 ;  /* 0x0000000304007986 */ /* 0x0041d8000c101104 */
[----:B------:R-:W-:Y:S05]  /*04d0*/  @P0 BRA `(.L_x_6) ;  /* 0xfffffffc00cc0947 */ /* 0x000fea000383ffff */
.L_x_5:
[----:B------:R-:W-:Y:S05]  /*04e0*/  BSYNC.RECONVERGENT B0 ;  /* 0x0000000000007941 */ /* 0x000fea0003800200 */
.L_x_4:
[----:B------:R-:W-:Y:S01]  /*04f0*/  STG.E.U8 desc[UR4][R10.64+0x12b], RZ ;  /* 0x00012bff0a007986 */ /* 0x000fe2000c101104 */
[----:B------:R-:W-:Y:S05]  /*0500*/  EXIT ;  /* 0x000000000000794d */ /* 0x000fea0003800000 */
.L_x_7:
[----:B------:R-:W-:-:S00]  /*0510*/  BRA `(.L_x_7) ;  /* 0xfffffffc00fc7947 */ /* 0x000fc0000383ffff */
[----:B------:R-:W-:-:S00]  /*0520*/  NOP ;  /* 0x0000000000007918 */ /* 0x000fc00000000000 */
        /* <DEDUP_REMOVED lines=13> */
.L_x_8:


//--------------------- .nv.shared.reserved.0     --------------------------
	.section	.nv.shared.reserved.0,"aw",@nobits
	.weak		__nv_reservedSMEM_offset_0_alias
	.size		__nv_reservedSMEM_offset_0_alias, 0, 64
	.other		__nv_reservedSMEM_offset_0_alias,@"STO_CUDA_RESERVED_SHARED STV_DEFAULT"
__nv_reservedSMEM_offset_0_alias:
	.zero		0
	.zero		64


//--------------------- .nv.constant0._Z7collatzPbx --------------------------
	.section	.nv.constant0._Z7collatzPbx,"a",@progbits
	.sectionflags	@""
	.align	4
.nv.constant0._Z7collatzPbx:
	.zero		912


//--------------------- SYMBOLS --------------------------

	.type		.nv.reservedSmem.offset0,@object
	.size		.nv.reservedSmem.offset0,0x4
